	.headerflags	@"EF_CUDA_TEXMODE_UNIFIED EF_CUDA_64BIT_ADDRESS EF_CUDA_ACCELERATORS EF_CUDA_SM90 EF_CUDA_VIRTUAL_SM(EF_CUDA_SM90)"
	.elftype	@"ET_EXEC"


//--------------------- .nv.info                  --------------------------
	.section	.nv.info,"",@"SHT_CUDA_INFO"
	.align	4


	//----- nvinfo : EIATTR_REGCOUNT
	.align		4
        /*0000*/ 	.byte	0x04, 0x2f
        /*0002*/ 	.short	(.L_1 - .L_0)
	.align		4
.L_0:
        /*0004*/ 	.word	index@(triton_poi_fused__unsafe_index_add_convolution_leaky_relu_mul_sub_33)
        /*0008*/ 	.word	0x00000020


	//----- nvinfo : EIATTR_MIN_STACK_SIZE
	.align		4
.L_1:
        /*000c*/ 	.byte	0x04, 0x12
        /*000e*/ 	.short	(.L_3 - .L_2)
	.align		4
.L_2:
        /*0010*/ 	.word	index@(triton_poi_fused__unsafe_index_add_convolution_leaky_relu_mul_sub_33)
        /*0014*/ 	.word	0x00000000


	//----- nvinfo : EIATTR_FRAME_SIZE
	.align		4
.L_3:
        /*0018*/ 	.byte	0x04, 0x11
        /*001a*/ 	.short	(.L_5 - .L_4)
	.align		4
.L_4:
        /*001c*/ 	.word	index@(triton_poi_fused__unsafe_index_add_convolution_leaky_relu_mul_sub_33)
        /*0020*/ 	.word	0x00000000


	//----- nvinfo : EIATTR_MIN_STACK_SIZE
	.align		4
.L_5:
        /*0024*/ 	.byte	0x04, 0x12
        /*0026*/ 	.short	(.L_7 - .L_6)
	.align		4
.L_6:
        /*0028*/ 	.word	index@(triton_poi_fused__unsafe_index_add_convolution_leaky_relu_mul_sub_33)
        /*002c*/ 	.word	0x00000000
.L_7:


//--------------------- .nv.info.triton_poi_fused__unsafe_index_add_convolution_leaky_relu_mul_sub_33 --------------------------
	.section	.nv.info.triton_poi_fused__unsafe_index_add_convolution_leaky_relu_mul_sub_33,"",@"SHT_CUDA_INFO"
	.sectionflags	@""
	.align	4


	//----- nvinfo : EIATTR_CUDA_API_VERSION
	.align		4
        /*0000*/ 	.byte	0x04, 0x37
        /*0002*/ 	.short	(.L_9 - .L_8)
.L_8:
        /*0004*/ 	.word	0x0000007c


	//----- nvinfo : EIATTR_KPARAM_INFO
	.align		4
.L_9:
        /*0008*/ 	.byte	0x04, 0x17
        /*000a*/ 	.short	(.L_11 - .L_10)
.L_10:
        /*000c*/ 	.word	0x00000000
        /*0010*/ 	.short	0x000a
        /*0012*/ 	.short	0x0050
        /*0014*/ 	.byte	0x00, 0xf0, 0x11, 0x00


	//----- nvinfo : EIATTR_KPARAM_INFO
	.align		4
.L_11:
        /*0018*/ 	.byte	0x04, 0x17
        /*001a*/ 	.short	(.L_13 - .L_12)
.L_12:
        /*001c*/ 	.word	0x00000000
        /*0020*/ 	.short	0x0009
        /*0022*/ 	.short	0x0048
        /*0024*/ 	.byte	0x00, 0xf4, 0x21, 0x00


	//----- nvinfo : EIATTR_KPARAM_INFO
	.align		4
.L_13:
        /*0028*/ 	.byte	0x04, 0x17
        /*002a*/ 	.short	(.L_15 - .L_14)
.L_14:
        /*002c*/ 	.word	0x00000000
        /*0030*/ 	.short	0x0008
        /*0032*/ 	.short	0x0040
        /*0034*/ 	.byte	0x00, 0xf4, 0x21, 0x00


	//----- nvinfo : EIATTR_KPARAM_INFO
	.align		4
.L_15:
        /*0038*/ 	.byte	0x04, 0x17
        /*003a*/ 	.short	(.L_17 - .L_16)
.L_16:
        /*003c*/ 	.word	0x00000000
        /*0040*/ 	.short	0x0007
        /*0042*/ 	.short	0x0038
        /*0044*/ 	.byte	0x00, 0xf4, 0x21, 0x00


	//----- nvinfo : EIATTR_KPARAM_INFO
	.align		4
.L_17:
        /*0048*/ 	.byte	0x04, 0x17
        /*004a*/ 	.short	(.L_19 - .L_18)
.L_18:
        /*004c*/ 	.word	0x00000000
        /*0050*/ 	.short	0x0006
        /*0052*/ 	.short	0x0030
        /*0054*/ 	.byte	0x00, 0xf4, 0x21, 0x00


	//----- nvinfo : EIATTR_KPARAM_INFO
	.align		4
.L_19:
        /*0058*/ 	.byte	0x04, 0x17
        /*005a*/ 	.short	(.L_21 - .L_20)
.L_20:
        /*005c*/ 	.word	0x00000000
        /*0060*/ 	.short	0x0005
        /*0062*/ 	.short	0x0028
        /*0064*/ 	.byte	0x00, 0xf4, 0x21, 0x00


	//----- nvinfo : EIATTR_KPARAM_INFO
	.align		4
.L_21:
        /*0068*/ 	.byte	0x04, 0x17
        /*006a*/ 	.short	(.L_23 - .L_22)
.L_22:
        /*006c*/ 	.word	0x00000000
        /*0070*/ 	.short	0x0004
        /*0072*/ 	.short	0x0020
        /*0074*/ 	.byte	0x00, 0xf4, 0x21, 0x00


	//----- nvinfo : EIATTR_KPARAM_INFO
	.align		4
.L_23:
        /*0078*/ 	.byte	0x04, 0x17
        /*007a*/ 	.short	(.L_25 - .L_24)
.L_24:
        /*007c*/ 	.word	0x00000000
        /*0080*/ 	.short	0x0003
        /*0082*/ 	.short	0x0018
        /*0084*/ 	.byte	0x00, 0xf4, 0x21, 0x00


	//----- nvinfo : EIATTR_KPARAM_INFO
	.align		4
.L_25:
        /*0088*/ 	.byte	0x04, 0x17
        /*008a*/ 	.short	(.L_27 - .L_26)
.L_26:
        /*008c*/ 	.word	0x00000000
        /*0090*/ 	.short	0x0002
        /*0092*/ 	.short	0x0010
        /*0094*/ 	.byte	0x00, 0xf4, 0x21, 0x00


	//----- nvinfo : EIATTR_KPARAM_INFO
	.align		4
.L_27:
        /*0098*/ 	.byte	0x04, 0x17
        /*009a*/ 	.short	(.L_29 - .L_28)
.L_28:
        /*009c*/ 	.word	0x00000000
        /*00a0*/ 	.short	0x0001
        /*00a2*/ 	.short	0x0008
        /*00a4*/ 	.byte	0x00, 0xf4, 0x21, 0x00


	//----- nvinfo : EIATTR_KPARAM_INFO
	.align		4
.L_29:
        /*00a8*/ 	.byte	0x04, 0x17
        /*00aa*/ 	.short	(.L_31 - .L_30)
.L_30:
        /*00ac*/ 	.word	0x00000000
        /*00b0*/ 	.short	0x0000
        /*00b2*/ 	.short	0x0000
        /*00b4*/ 	.byte	0x00, 0xf4, 0x21, 0x00


	//----- nvinfo : EIATTR_SPARSE_MMA_MASK
	.align		4
.L_31:
        /*00b8*/ 	.byte	0x03, 0x50
        /*00ba*/ 	.short	0x0000


	//----- nvinfo : EIATTR_MAXREG_COUNT
	.align		4
        /*00bc*/ 	.byte	0x03, 0x1b
        /*00be*/ 	.short	0x00ff


	//----- nvinfo : EIATTR_EXIT_INSTR_OFFSETS
	.align		4
        /*00c0*/ 	.byte	0x04, 0x1c
        /*00c2*/ 	.short	(.L_33 - .L_32)


	//   ....[0]....
.L_32:
        /*00c4*/ 	.word	0x00000b20


	//----- nvinfo : EIATTR_REQNTID
	.align		4
.L_33:
        /*00c8*/ 	.byte	0x04, 0x10
        /*00ca*/ 	.short	(.L_35 - .L_34)
.L_34:
        /*00cc*/ 	.word	0x00000100
        /*00d0*/ 	.word	0x00000001
        /*00d4*/ 	.word	0x00000001


	//----- nvinfo : EIATTR_CBANK_PARAM_SIZE
	.align		4
.L_35:
        /*00d8*/ 	.byte	0x03, 0x19
        /*00da*/ 	.short	0x0054


	//----- nvinfo : EIATTR_PARAM_CBANK
	.align		4
        /*00dc*/ 	.byte	0x04, 0x0a
        /*00de*/ 	.short	(.L_37 - .L_36)
	.align		4
.L_36:
        /*00e0*/ 	.word	index@(.nv.constant0.triton_poi_fused__unsafe_index_add_convolution_leaky_relu_mul_sub_33)
        /*00e4*/ 	.short	0x0210
        /*00e6*/ 	.short	0x0054


	//----- nvinfo : EIATTR_SW_WAR
	.align		4
.L_37:
        /*00e8*/ 	.byte	0x04, 0x36
        /*00ea*/ 	.short	(.L_39 - .L_38)
.L_38:
        /*00ec*/ 	.word	0x00000008
.L_39:


//--------------------- .nv.callgraph             --------------------------
	.section	.nv.callgraph,"",@"SHT_CUDA_CALLGRAPH"
	.align	4
	.sectionentsize	8
	.align		4
        /*0000*/ 	.word	0x00000000
	.align		4
        /*0004*/ 	.word	0xffffffff
	.align		4
        /*0008*/ 	.word	0x00000000
	.align		4
        /*000c*/ 	.word	0xfffffffe
	.align		4
        /*0010*/ 	.word	0x00000000
	.align		4
        /*0014*/ 	.word	0xfffffffd
	.align		4
        /*0018*/ 	.word	0x00000000
	.align		4
        /*001c*/ 	.word	0xfffffffc


//--------------------- .text.triton_poi_fused__unsafe_index_add_convolution_leaky_relu_mul_sub_33 --------------------------
	.section	.text.triton_poi_fused__unsafe_index_add_convolution_leaky_relu_mul_sub_33,"ax",@progbits
	.align	128
        .global         triton_poi_fused__unsafe_index_add_convolution_leaky_relu_mul_sub_33
        .type           triton_poi_fused__unsafe_index_add_convolution_leaky_relu_mul_sub_33,@function
        .size           triton_poi_fused__unsafe_index_add_convolution_leaky_relu_mul_sub_33,(.L_x_1 - triton_poi_fused__unsafe_index_add_convolution_leaky_relu_mul_sub_33)
        .other          triton_poi_fused__unsafe_index_add_convolution_leaky_relu_mul_sub_33,@"STO_CUDA_ENTRY STV_DEFAULT"
triton_poi_fused__unsafe_index_add_convolution_leaky_relu_mul_sub_33:
.text.triton_poi_fused__unsafe_index_add_convolution_leaky_relu_mul_sub_33:
[----:B------:R-:W-:Y:S01]  /*0000*/  LDC R1, c[0x0][0x28] ;  /* 0x00000a00ff017b82 */ /* 0x000fe20000000800 */
[----:B------:R-:W1:Y:S07]  /*0010*/  S2R R0, SR_TID.X ;  /* 0x0000000000007919 */ /* 0x000e6e0000002100 */
[----:B------:R-:W2:Y:S01]  /*0020*/  LDC.64 R18, c[0x0][0x218] ;  /* 0x00008600ff127b82 */ /* 0x000ea20000000a00 */
[----:B------:R-:W-:Y:S01]  /*0030*/  ULDC.64 UR4, c[0x0][0x208] ;  /* 0x0000820000047ab9 */ /* 0x000fe20000000a00 */
[----:B------:R-:W-:Y:S01]  /*0040*/  ULDC.64 UR8, c[0x0][0x230] ;  /* 0x00008c0000087ab9 */ /* 0x000fe20000000a00 */
[----:B------:R-:W3:Y:S01]  /*0050*/  S2R R3, SR_CTAID.X ;  /* 0x0000000000037919 */ /* 0x000ee20000002500 */
[----:B------:R-:W-:-:S04]  /*0060*/  ULDC.64 UR6, c[0x0][0x228] ;  /* 0x00008a0000067ab9 */ /* 0x000fc80000000a00 */
[----:B------:R-:W4:Y:S08]  /*0070*/  LDC.64 R6, c[0x0][0x240] ;  /* 0x00009000ff067b82 */ /* 0x000f300000000a00 */
[----:B------:R-:W5:Y:S08]  /*0080*/  LDC.64 R8, c[0x0][0x220] ;  /* 0x00008800ff087b82 */ /* 0x000f700000000a00 */
[----:B------:R-:W5:Y:S01]  /*0090*/  LDC.64 R16, c[0x0][0x238] ;  /* 0x00008e00ff107b82 */ /* 0x000f620000000a00 */
[----:B-1----:R-:W-:-:S05]  /*00a0*/  IMAD.SHL.U32 R0, R0, 0x2, RZ ;  /* 0x0000000200007824 */ /* 0x002fca00078e00ff */
[----:B------:R-:W-:-:S05]  /*00b0*/  LOP3.LUT R0, R0, 0x1fe, RZ, 0xc0, !PT ;  /* 0x000001fe00007812 */ /* 0x000fca00078ec0ff */
[----:B---3--:R-:W-:-:S05]  /*00c0*/  IMAD R0, R3, 0x200, R0 ;  /* 0x0000020003007824 */ /* 0x008fca00078e0200 */
[----:B------:R-:W-:-:S04]  /*00d0*/  SHF.R.S32.HI R5, RZ, 0x1f, R0 ;  /* 0x0000001fff057819 */ /* 0x000fc80000011400 */
[----:B------:R-:W-:-:S04]  /*00e0*/  LEA.HI R5, R5, R0, RZ, 0x5 ;  /* 0x0000000005057211 */ /* 0x000fc800078f28ff */
[----:B------:R-:W-:Y:S02]  /*00f0*/  SHF.R.S32.HI R2, RZ, 0x5, R5 ;  /* 0x00000005ff027819 */ /* 0x000fe40000011405 */
[----:B------:R-:W-:Y:S02]  /*0100*/  LOP3.LUT R5, R5, 0xffffffe0, RZ, 0xc0, !PT ;  /* 0xffffffe005057812 */ /* 0x000fe400078ec0ff */
[----:B------:R-:W-:-:S04]  /*0110*/  LEA.HI R4, R2, R2, RZ, 0x5 ;  /* 0x0000000202047211 */ /* 0x000fc800078f28ff */
[----:B------:R-:W-:-:S05]  /*0120*/  LOP3.LUT R11, R4, 0xffffffe0, RZ, 0xc0, !PT ;  /* 0xffffffe0040b7812 */ /* 0x000fca00078ec0ff */
[----:B------:R-:W-:-:S04]  /*0130*/  IMAD.IADD R2, R2, 0x1, -R11 ;  /* 0x0000000102027824 */ /* 0x000fc800078e0a0b */
[----:B--2---:R-:W-:-:S04]  /*0140*/  IMAD.WIDE R18, R2, 0x8, R18 ;  /* 0x0000000802127825 */ /* 0x004fc800078e0212 */
[----:B----4-:R-:W-:Y:S02]  /*0150*/  IMAD.WIDE R6, R2, 0x8, R6 ;  /* 0x0000000802067825 */ /* 0x010fe400078e0206 */
[----:B------:R-:W2:Y:S02]  /*0160*/  LDG.E.EL.64 R18, desc[UR4][R18.64] ;  /* 0x0000000412127981 */ /* 0x000ea4000c2e1b00 */
[----:B------:R-:W-:Y:S02]  /*0170*/  IMAD.IADD R4, R0, 0x1, -R5 ;  /* 0x0000000100047824 */ /* 0x000fe400078e0a05 */
[----:B------:R-:W3:Y:S02]  /*0180*/  LDG.E.EL.64 R6, desc[UR4][R6.64] ;  /* 0x0000000406067981 */ /* 0x000ee4000c2e1b00 */
[C---:B-----5:R-:W-:Y:S02]  /*0190*/  IMAD.WIDE R12, R4.reuse, 0x8, R8 ;  /* 0x00000008040c7825 */ /* 0x060fe400078e0208 */
[----:B------:R-:W1:Y:S04]  /*01a0*/  LDC.64 R8, c[0x0][0x248] ;  /* 0x00009200ff087b82 */ /* 0x000e680000000a00 */
[----:B------:R-:W4:Y:S01]  /*01b0*/  LDG.E.EL.128 R12, desc[UR4][R12.64] ;  /* 0x000000040c0c7981 */ /* 0x000f22000c2e1d00 */
[----:B-1----:R-:W-:-:S06]  /*01c0*/  IMAD.WIDE R8, R4, 0x8, R8 ;  /* 0x0000000804087825 */ /* 0x002fcc00078e0208 */
[----:B------:R-:W5:Y:S01]  /*01d0*/  LDG.E.EL.128 R8, desc[UR4][R8.64] ;  /* 0x0000000408087981 */ /* 0x000f62000c2e1d00 */
[----:B------:R-:W-:-:S04]  /*01e0*/  SHF.R.S32.HI R3, RZ, 0x16, R3 ;  /* 0x00000016ff037819 */ /* 0x000fc80000011403 */
[----:B------:R-:W-:-:S04]  /*01f0*/  SGXT R3, R3, 0x1 ;  /* 0x000000010303781a */ /* 0x000fc80000000200 */
[----:B------:R-:W-:-:S04]  /*0200*/  LEA.HI R5, R3, R0, RZ, 0xa ;  /* 0x0000000003057211 */ /* 0x000fc800078f50ff */
[----:B------:R-:W-:Y:S02]  /*0210*/  SHF.R.S32.HI R5, RZ, 0xa, R5 ;  /* 0x0000000aff057819 */ /* 0x000fe40000011405 */
[----:B--2---:R-:W-:-:S04]  /*0220*/  SHF.R.U32.HI R23, RZ, 0x1b, R19 ;  /* 0x0000001bff177819 */ /* 0x004fc80000011613 */
[----:B------:R-:W-:Y:S02]  /*0230*/  LOP3.LUT R23, R23, 0x10, RZ, 0xc0, !PT ;  /* 0x0000001017177812 */ /* 0x000fe400078ec0ff */
[----:B---3--:R-:W-:Y:S02]  /*0240*/  SHF.R.U32.HI R21, RZ, 0x1b, R7 ;  /* 0x0000001bff157819 */ /* 0x008fe40000011607 */
[----:B------:R-:W-:Y:S01]  /*0250*/  IADD3 R3, P0, R18, R23, RZ ;  /* 0x0000001712037210 */ /* 0x000fe20007f1e0ff */
[----:B------:R-:W-:Y:S01]  /*0260*/  IMAD.SHL.U32 R18, R5, 0x100, RZ ;  /* 0x0000010005127824 */ /* 0x000fe200078e00ff */
[----:B------:R-:W-:-:S03]  /*0270*/  LOP3.LUT R21, R21, 0x10, RZ, 0xc0, !PT ;  /* 0x0000001015157812 */ /* 0x000fc600078ec0ff */
[----:B------:R-:W-:Y:S01]  /*0280*/  IMAD.X R20, RZ, RZ, R19, P0 ;  /* 0x000000ffff147224 */ /* 0x000fe200000e0613 */
[----:B------:R-:W-:Y:S02]  /*0290*/  IADD3 R19, P0, R6, R21, RZ ;  /* 0x0000001506137210 */ /* 0x000fe40007f1e0ff */
[----:B----4-:R-:W-:Y:S02]  /*02a0*/  SHF.R.U32.HI R21, RZ, 0x1b, R13 ;  /* 0x0000001bff157819 */ /* 0x010fe4000001160d */
[----:B------:R-:W-:Y:S01]  /*02b0*/  LEA.HI R6, R5, R5, RZ, 0x7 ;  /* 0x0000000505067211 */ /* 0x000fe200078f38ff */
[----:B------:R-:W-:Y:S01]  /*02c0*/  IMAD.X R23, RZ, RZ, R7, P0 ;  /* 0x000000ffff177224 */ /* 0x000fe200000e0607 */
[----:B------:R-:W-:Y:S02]  /*02d0*/  LOP3.LUT R21, R21, 0x10, RZ, 0xc0, !PT ;  /* 0x0000001015157812 */ /* 0x000fe400078ec0ff */
[----:B------:R-:W-:Y:S02]  /*02e0*/  LOP3.LUT R22, R6, 0xffffff80, RZ, 0xc0, !PT ;  /* 0xffffff8006167812 */ /* 0x000fe400078ec0ff */
[----:B------:R-:W-:-:S02]  /*02f0*/  SHF.R.S32.HI R24, RZ, 0x1f, R18 ;  /* 0x0000001fff187819 */ /* 0x000fc40000011412 */
[-C--:B------:R-:W-:Y:S02]  /*0300*/  LEA R6, P1, R3, R18.reuse, 0x4 ;  /* 0x0000001203067211 */ /* 0x080fe400078220ff */
[----:B------:R-:W-:Y:S02]  /*0310*/  LEA R7, P2, R19, R18, 0x4 ;  /* 0x0000001213077211 */ /* 0x000fe400078420ff */
[----:B------:R-:W-:Y:S01]  /*0320*/  IADD3 R18, P0, R12, R21, RZ ;  /* 0x000000150c127210 */ /* 0x000fe20007f1e0ff */
[----:B------:R-:W-:Y:S01]  /*0330*/  IMAD.IADD R21, R5, 0x1, -R22 ;  /* 0x0000000105157824 */ /* 0x000fe200078e0a16 */
[-C--:B------:R-:W-:Y:S02]  /*0340*/  LEA.HI.X R5, R19, R24.reuse, R23, 0x4, P2 ;  /* 0x0000001813057211 */ /* 0x080fe400010f2417 */
[----:B------:R-:W-:Y:S01]  /*0350*/  SHF.R.U32.HI R19, RZ, 0x1b, R15 ;  /* 0x0000001bff137819 */ /* 0x000fe2000001160f */
[----:B------:R-:W-:Y:S01]  /*0360*/  IMAD.X R22, RZ, RZ, R13, P0 ;  /* 0x000000ffff167224 */ /* 0x000fe200000e060d */
[----:B------:R-:W-:Y:S01]  /*0370*/  LEA.HI.X R3, R3, R24, R20, 0x4, P1 ;  /* 0x0000001803037211 */ /* 0x000fe200008f2414 */
[----:B0-----:R-:W-:Y:S01]  /*0380*/  IMAD.WIDE R12, R21, 0x4, R16 ;  /* 0x00000004150c7825 */ /* 0x001fe200078e0210 */
[----:B------:R-:W-:-:S02]  /*0390*/  IADD3 R20, P0, R6, R18, RZ ;  /* 0x0000001206147210 */ /* 0x000fc40007f1e0ff */
[----:B------:R-:W-:Y:S02]  /*03a0*/  LOP3.LUT R19, R19, 0x10, RZ, 0xc0, !PT ;  /* 0x0000001013137812 */ /* 0x000fe400078ec0ff */
[C---:B------:R-:W-:Y:S01]  /*03b0*/  LEA R28, P2, R20.reuse, UR8, 0x2 ;  /* 0x00000008141c7c11 */ /* 0x040fe2000f8410ff */
[----:B------:R-:W-:Y:S01]  /*03c0*/  IMAD.X R21, R3, 0x1, R22, P0 ;  /* 0x0000000103157824 */ /* 0x000fe200000e0616 */
[----:B------:R-:W-:Y:S01]  /*03d0*/  IADD3 R19, P0, R14, R19, RZ ;  /* 0x000000130e137210 */ /* 0x000fe20007f1e0ff */
[----:B------:R-:W2:Y:S01]  /*03e0*/  LDG.E.EL R12, desc[UR4][R12.64] ;  /* 0x000000040c0c7981 */ /* 0x000ea2000c2e1900 */
[----:B------:R-:W-:Y:S02]  /*03f0*/  IADD3 R16, P1, R20, UR6, RZ ;  /* 0x0000000614107c10 */ /* 0x000fe4000ff3e0ff */
[----:B------:R-:W-:Y:S01]  /*0400*/  LEA.HI.X R29, R20, UR9, R21, 0x2, P2 ;  /* 0x00000009141d7c11 */ /* 0x000fe200090f1415 */
[----:B------:R-:W-:Y:S01]  /*0410*/  IMAD.X R20, RZ, RZ, R15, P0 ;  /* 0x000000ffff147224 */ /* 0x000fe200000e060f */
[----:B------:R-:W-:-:S02]  /*0420*/  IADD3.X R17, R21, UR7, RZ, P1, !PT ;  /* 0x0000000715117c10 */ /* 0x000fc40008ffe4ff */
[----:B------:R-:W-:Y:S01]  /*0430*/  IADD3 R18, P0, R7, R18, RZ ;  /* 0x0000001207127210 */ /* 0x000fe20007f1e0ff */
[----:B------:R-:W2:Y:S01]  /*0440*/  LDG.E.EL R21, desc[UR4][R28.64] ;  /* 0x000000041c157981 */ /* 0x000ea2000c2e1900 */
[----:B------:R-:W-:-:S03]  /*0450*/  IADD3 R15, P1, R7, R19, RZ ;  /* 0x00000013070f7210 */ /* 0x000fc60007f3e0ff */
[----:B------:R0:W3:Y:S01]  /*0460*/  LDG.E.EL.U8 R14, desc[UR4][R16.64] ;  /* 0x00000004100e7981 */ /* 0x0000e2000c2e1100 */
[C---:B------:R-:W-:Y:S01]  /*0470*/  IMAD.X R25, R5.reuse, 0x1, R22, P0 ;  /* 0x0000000105197824 */ /* 0x040fe200000e0616 */
[----:B------:R-:W-:Y:S01]  /*0480*/  IADD3 R22, P0, R18, UR6, RZ ;  /* 0x0000000612167c10 */ /* 0x000fe2000ff1e0ff */
[----:B------:R-:W-:Y:S01]  /*0490*/  IMAD.X R27, R5, 0x1, R20, P1 ;  /* 0x00000001051b7824 */ /* 0x000fe200008e0614 */
[----:B------:R-:W-:Y:S02]  /*04a0*/  LEA R24, P3, R15, UR8, 0x2 ;  /* 0x000000080f187c11 */ /* 0x000fe4000f8610ff */
[C---:B0-----:R-:W-:Y:S02]  /*04b0*/  LEA R16, P2, R18.reuse, UR8, 0x2 ;  /* 0x0000000812107c11 */ /* 0x041fe4000f8410ff */
[----:B------:R-:W-:Y:S02]  /*04c0*/  IADD3.X R23, R25, UR7, RZ, P0, !PT ;  /* 0x0000000719177c10 */ /* 0x000fe400087fe4ff */
[----:B------:R-:W-:-:S02]  /*04d0*/  LEA.HI.X R17, R18, UR9, R25, 0x2, P2 ;  /* 0x0000000912117c11 */ /* 0x000fc400090f1419 */
[----:B------:R-:W-:Y:S01]  /*04e0*/  IADD3 R26, P1, R15, UR6, RZ ;  /* 0x000000060f1a7c10 */ /* 0x000fe2000ff3e0ff */
[----:B------:R0:W4:Y:S01]  /*04f0*/  LDG.E.EL.U8 R18, desc[UR4][R22.64] ;  /* 0x0000000416127981 */ /* 0x000122000c2e1100 */
[----:B------:R-:W-:Y:S02]  /*0500*/  LEA.HI.X R25, R15, UR9, R27, 0x2, P3 ;  /* 0x000000090f197c11 */ /* 0x000fe400098f141b */
[----:B-----5:R-:W-:Y:S01]  /*0510*/  SHF.R.U32.HI R28, RZ, 0x1b, R9 ;  /* 0x0000001bff1c7819 */ /* 0x020fe20000011609 */
[----:B------:R1:W5:Y:S01]  /*0520*/  LDG.E.EL R15, desc[UR4][R16.64] ;  /* 0x00000004100f7981 */ /* 0x000362000c2e1900 */
[----:B------:R-:W-:Y:S02]  /*0530*/  SHF.R.U32.HI R29, RZ, 0x1b, R11 ;  /* 0x0000001bff1d7819 */ /* 0x000fe4000001160b */
[----:B------:R-:W-:Y:S02]  /*0540*/  IADD3.X R27, R27, UR7, RZ, P1, !PT ;  /* 0x000000071b1b7c10 */ /* 0x000fe40008ffe4ff */
[----:B0-----:R-:W-:-:S03]  /*0550*/  LOP3.LUT R23, R28, 0x10, RZ, 0xc0, !PT ;  /* 0x000000101c177812 */ /* 0x001fc600078ec0ff */
[----:B------:R0:W5:Y:S01]  /*0560*/  LDG.E.EL.U8 R13, desc[UR4][R26.64] ;  /* 0x000000041a0d7981 */ /* 0x000162000c2e1100 */
[----:B-1----:R-:W-:Y:S02]  /*0570*/  IADD3 R17, P0, R6, R19, RZ ;  /* 0x0000001306117210 */ /* 0x002fe40007f1e0ff */
[----:B------:R-:W-:Y:S01]  /*0580*/  IADD3 R22, P2, R8, R23, RZ ;  /* 0x0000001708167210 */ /* 0x000fe20007f5e0ff */
[----:B------:R1:W5:Y:S02]  /*0590*/  LDG.E.EL R19, desc[UR4][R24.64] ;  /* 0x0000000418137981 */ /* 0x000364000c2e1900 */
[----:B------:R-:W-:Y:S01]  /*05a0*/  IMAD.X R20, R3, 0x1, R20, P0 ;  /* 0x0000000103147824 */ /* 0x000fe200000e0614 */
[----:B------:R-:W-:Y:S02]  /*05b0*/  IADD3 R28, P0, R17, UR6, RZ ;  /* 0x00000006111c7c10 */ /* 0x000fe4000ff1e0ff */
[----:B------:R-:W-:Y:S02]  /*05c0*/  LEA R16, P1, R17, UR8, 0x2 ;  /* 0x0000000811107c11 */ /* 0x000fe4000f8210ff */
[----:B------:R-:W-:Y:S01]  /*05d0*/  LOP3.LUT R23, R29, 0x10, RZ, 0xc0, !PT ;  /* 0x000000101d177812 */ /* 0x000fe200078ec0ff */
[----:B0-----:R-:W-:Y:S01]  /*05e0*/  IMAD.X R26, RZ, RZ, R9, P2 ;  /* 0x000000ffff1a7224 */ /* 0x001fe200010e0609 */
[----:B------:R-:W-:-:S02]  /*05f0*/  IADD3.X R29, R20, UR7, RZ, P0, !PT ;  /* 0x00000007141d7c10 */ /* 0x000fc400087fe4ff */
[----:B------:R-:W-:Y:S02]  /*0600*/  LEA.HI.X R17, R17, UR9, R20, 0x2, P1 ;  /* 0x0000000911117c11 */ /* 0x000fe400088f1414 */
[----:B------:R-:W-:Y:S01]  /*0610*/  IADD3 R23, P0, R10, R23, RZ ;  /* 0x000000170a177210 */ /* 0x000fe20007f1e0ff */
[----:B------:R0:W5:Y:S01]  /*0620*/  LDG.E.EL.U8 R20, desc[UR4][R28.64] ;  /* 0x000000041c147981 */ /* 0x000162000c2e1100 */
[----:B------:R-:W-:-:S03]  /*0630*/  IADD3 R9, P1, R22, R7, RZ ;  /* 0x0000000716097210 */ /* 0x000fc60007f3e0ff */
[----:B-1----:R-:W-:Y:S01]  /*0640*/  IMAD.X R24, RZ, RZ, R11, P0 ;  /* 0x000000ffff187224 */ /* 0x002fe200000e060b */
[----:B------:R1:W5:Y:S01]  /*0650*/  LDG.E.EL R17, desc[UR4][R16.64] ;  /* 0x0000000410117981 */ /* 0x000362000c2e1900 */
[----:B------:R-:W-:Y:S01]  /*0660*/  IMAD.X R11, R26, 0x1, R5, P1 ;  /* 0x000000011a0b7824 */ /* 0x000fe200008e0605 */
[C---:B------:R-:W-:Y:S02]  /*0670*/  LEA R8, P1, R9.reuse, UR8, 0x2 ;  /* 0x0000000809087c11 */ /* 0x040fe4000f8210ff */
[----:B------:R-:W-:Y:S02]  /*0680*/  IADD3 R10, P0, R9, UR6, RZ ;  /* 0x00000006090a7c10 */ /* 0x000fe4000ff1e0ff */
[----:B------:R-:W-:Y:S02]  /*0690*/  LEA.HI.X R9, R9, UR9, R11, 0x2, P1 ;  /* 0x0000000909097c11 */ /* 0x000fe400088f140b */
[----:B------:R-:W-:Y:S02]  /*06a0*/  IADD3 R25, P1, R22, R6, RZ ;  /* 0x0000000616197210 */ /* 0x000fe40007f3e0ff */
[----:B------:R-:W-:Y:S01]  /*06b0*/  IADD3.X R11, R11, UR7, RZ, P0, !PT ;  /* 0x000000070b0b7c10 */ /* 0x000fe200087fe4ff */
[----:B------:R1:W5:Y:S01]  /*06c0*/  LDG.E.EL R29, desc[UR4][R8.64] ;  /* 0x00000004081d7981 */ /* 0x000362000c2e1900 */
[----:B------:R-:W-:-:S02]  /*06d0*/  IADD3 R27, P0, R23, R7, RZ ;  /* 0x00000007171b7210 */ /* 0x000fc40007f1e0ff */
[----:B0-----:R-:W-:Y:S01]  /*06e0*/  IADD3 R28, P2, R23, R6, RZ ;  /* 0x00000006171c7210 */ /* 0x001fe20007f5e0ff */
[----:B------:R-:W-:Y:S01]  /*06f0*/  IMAD.X R23, R26, 0x1, R3, P1 ;  /* 0x000000011a177824 */ /* 0x000fe200008e0603 */
[C---:B------:R-:W-:Y:S01]  /*0700*/  LEA R6, P4, R25.reuse, UR8, 0x2 ;  /* 0x0000000819067c11 */ /* 0x040fe2000f8810ff */
[C---:B-1----:R-:W-:Y:S01]  /*0710*/  IMAD.X R16, R24.reuse, 0x1, R5, P0 ;  /* 0x0000000118107824 */ /* 0x042fe200000e0605 */
[----:B------:R-:W5:Y:S02]  /*0720*/  LDG.E.EL.U8 R10, desc[UR4][R10.64] ;  /* 0x000000040a0a7981 */ /* 0x000f64000c2e1100 */
[----:B------:R-:W-:Y:S02]  /*0730*/  LEA.HI.X R7, R25, UR9, R23, 0x2, P4 ;  /* 0x0000000919077c11 */ /* 0x000fe4000a0f1417 */
[----:B------:R-:W-:Y:S01]  /*0740*/  IADD3 R8, P0, R27, UR6, RZ ;  /* 0x000000061b087c10 */ /* 0x000fe2000ff1e0ff */
[----:B------:R-:W-:Y:S01]  /*0750*/  IMAD.X R3, R24, 0x1, R3, P2 ;  /* 0x0000000118037824 */ /* 0x000fe200010e0603 */
[----:B------:R-:W-:-:S02]  /*0760*/  LEA R26, P1, R27, UR8, 0x2 ;  /* 0x000000081b1a7c11 */ /* 0x000fc4000f8210ff */
[----:B------:R-:W-:Y:S01]  /*0770*/  IADD3.X R9, R16, UR7, RZ, P0, !PT ;  /* 0x0000000710097c10 */ /* 0x000fe200087fe4ff */
[----:B------:R0:W5:Y:S01]  /*0780*/  LDG.E.EL R11, desc[UR4][R6.64] ;  /* 0x00000004060b7981 */ /* 0x000162000c2e1900 */
[----:B------:R-:W-:Y:S02]  /*0790*/  IADD3 R22, P3, R25, UR6, RZ ;  /* 0x0000000619167c10 */ /* 0x000fe4000ff7e0ff */
[----:B------:R-:W-:Y:S01]  /*07a0*/  LEA.HI.X R27, R27, UR9, R16, 0x2, P1 ;  /* 0x000000091b1b7c11 */ /* 0x000fe200088f1410 */
[----:B------:R-:W1:Y:S01]  /*07b0*/  LDC.64 R24, c[0x0][0x250] ;  /* 0x00009400ff187b82 */ /* 0x000e620000000a00 */
[----:B------:R0:W5:Y:S02]  /*07c0*/  LDG.E.EL.U8 R16, desc[UR4][R8.64] ;  /* 0x0000000408107981 */ /* 0x000164000c2e1100 */
[----:B0-----:R-:W-:Y:S02]  /*07d0*/  IADD3 R6, P0, R28, UR6, RZ ;  /* 0x000000061c067c10 */ /* 0x001fe4000ff1e0ff */
[----:B------:R-:W5:Y:S02]  /*07e0*/  LDG.E.EL R27, desc[UR4][R26.64] ;  /* 0x000000041a1b7981 */ /* 0x000f64000c2e1900 */
[----:B------:R-:W-:-:S02]  /*07f0*/  IADD3.X R7, R3, UR7, RZ, P0, !PT ;  /* 0x0000000703077c10 */ /* 0x000fc400087fe4ff */
[C---:B------:R-:W-:Y:S02]  /*0800*/  LEA R8, P0, R28.reuse, UR8, 0x2 ;  /* 0x000000081c087c11 */ /* 0x040fe4000f8010ff */
[----:B------:R-:W-:Y:S02]  /*0810*/  IADD3.X R23, R23, UR7, RZ, P3, !PT ;  /* 0x0000000717177c10 */ /* 0x000fe40009ffe4ff */
[----:B------:R-:W-:Y:S02]  /*0820*/  LEA.HI.X R9, R28, UR9, R3, 0x2, P0 ;  /* 0x000000091c097c11 */ /* 0x000fe400080f1403 */
[----:B------:R0:W5:Y:S04]  /*0830*/  LDG.E.EL.U8 R3, desc[UR4][R6.64] ;  /* 0x0000000406037981 */ /* 0x000168000c2e1100 */
[----:B------:R-:W5:Y:S01]  /*0840*/  LDG.E.EL.U8 R22, desc[UR4][R22.64] ;  /* 0x0000000416167981 */ /* 0x000f62000c2e1100 */
[----:B0-----:R-:W0:Y:S03]  /*0850*/  LDC.64 R6, c[0x0][0x258] ;  /* 0x00009600ff067b82 */ /* 0x001e260000000a00 */
[----:B------:R0:W5:Y:S01]  /*0860*/  LDG.E.EL R23, desc[UR4][R8.64] ;  /* 0x0000000408177981 */ /* 0x000162000c2e1900 */
[----:B-1----:R-:W-:-:S06]  /*0870*/  IMAD.WIDE R4, R4, 0x4, R24 ;  /* 0x0000000404047825 */ /* 0x002fcc00078e0218 */
[----:B------:R-:W5:Y:S01]  /*0880*/  LDG.E.EL.64 R4, desc[UR4][R4.64] ;  /* 0x0000000404047981 */ /* 0x000f62000c2e1b00 */
[----:B0-----:R-:W-:-:S06]  /*0890*/  IMAD.WIDE R24, R2, 0x4, R6 ;  /* 0x0000000402187825 */ /* 0x001fcc00078e0206 */
[----:B------:R-:W5:Y:S01]  /*08a0*/  LDG.E.EL R24, desc[UR4][R24.64] ;  /* 0x0000000418187981 */ /* 0x000f62000c2e1900 */
[----:B---3--:R-:W-:Y:S01]  /*08b0*/  ISETP.NE.AND P6, PT, R14, RZ, PT ;  /* 0x000000ff0e00720c */ /* 0x008fe20003fc5270 */
[----:B--2---:R-:W-:-:S12]  /*08c0*/  FADD R21, R12, R21 ;  /* 0x000000150c157221 */ /* 0x004fd80000000000 */
[----:B------:R-:W-:Y:S01]  /*08d0*/  @!P6 FMUL R21, R21, 0.10000000149011611938 ;  /* 0x3dcccccd1515e820 */ /* 0x000fe20000400000 */
[----:B----4-:R-:W-:Y:S02]  /*08e0*/  ISETP.NE.AND P5, PT, R18, RZ, PT ;  /* 0x000000ff1200720c */ /* 0x010fe40003fa5270 */
[----:B-----5:R-:W-:Y:S01]  /*08f0*/  ISETP.NE.AND P2, PT, R13, RZ, PT ;  /* 0x000000ff0d00720c */ /* 0x020fe20003f45270 */
[----:B------:R-:W-:-:S10]  /*0900*/  FADD R15, R12, R15 ;  /* 0x0000000f0c0f7221 */ /* 0x000fd40000000000 */
[----:B------:R-:W-:Y:S01]  /*0910*/  @!P5 FMUL R15, R15, 0.10000000149011611938 ;  /* 0x3dcccccd0f0fd820 */ /* 0x000fe20000400000 */
[----:B------:R-:W-:Y:S01]  /*0920*/  ISETP.NE.AND P1, PT, R20, RZ, PT ;  /* 0x000000ff1400720c */ /* 0x000fe20003f25270 */
[----:B------:R-:W-:Y:S01]  /*0930*/  FADD R14, R12, R17 ;  /* 0x000000110c0e7221 */ /* 0x000fe20000000000 */
[----:B------:R-:W-:Y:S01]  /*0940*/  ISETP.NE.AND P4, PT, R10, RZ, PT ;  /* 0x000000ff0a00720c */ /* 0x000fe20003f85270 */
[C---:B------:R-:W-:Y:S01]  /*0950*/  FADD R6, R12.reuse, R29 ;  /* 0x0000001d0c067221 */ /* 0x040fe20000000000 */
[----:B------:R-:W-:Y:S01]  /*0960*/  FADD R10, R12, R19 ;  /* 0x000000130c0a7221 */ /* 0x000fe20000000000 */
[----:B------:R-:W-:Y:S01]  /*0970*/  ISETP.NE.AND P0, PT, R16, RZ, PT ;  /* 0x000000ff1000720c */ /* 0x000fe20003f05270 */
[----:B------:R-:W-:-:S09]  /*0980*/  FADD R8, R12, R11 ;  /* 0x0000000b0c087221 */ /* 0x000fd20000000000 */
[----:B------:R-:W-:Y:S01]  /*0990*/  @!P4 FMUL R6, R6, 0.10000000149011611938 ;  /* 0x3dcccccd0606c820 */ /* 0x000fe20000400000 */
[----:B------:R-:W-:Y:S01]  /*09a0*/  FADD R27, R12, R27 ;  /* 0x0000001b0c1b7221 */ /* 0x000fe20000000000 */
[----:B------:R-:W-:Y:S02]  /*09b0*/  ISETP.NE.AND P6, PT, R3, RZ, PT ;  /* 0x000000ff0300720c */ /* 0x000fe40003fc5270 */
[----:B------:R-:W0:Y:S01]  /*09c0*/  LDC.64 R2, c[0x0][0x210] ;  /* 0x00008400ff027b82 */ /* 0x000e220000000a00 */
[----:B------:R-:W-:Y:S01]  /*09d0*/  ISETP.NE.AND P3, PT, R22, RZ, PT ;  /* 0x000000ff1600720c */ /* 0x000fe20003f65270 */
[----:B------:R-:W-:Y:S01]  /*09e0*/  @!P2 FMUL R10, R10, 0.10000000149011611938 ;  /* 0x3dcccccd0a0aa820 */ /* 0x000fe20000400000 */
[----:B------:R-:W-:Y:S01]  /*09f0*/  @!P1 FMUL R14, R14, 0.10000000149011611938 ;  /* 0x3dcccccd0e0e9820 */ /* 0x000fe20000400000 */
[----:B------:R-:W-:Y:S01]  /*0a00*/  @!P0 FMUL R27, R27, 0.10000000149011611938 ;  /* 0x3dcccccd1b1b8820 */ /* 0x000fe20000400000 */
[----:B------:R-:W-:-:S09]  /*0a10*/  FADD R23, R12, R23 ;  /* 0x000000170c177221 */ /* 0x000fd20000000000 */
[----:B------:R-:W-:Y:S01]  /*0a20*/  @!P3 FMUL R8, R8, 0.10000000149011611938 ;  /* 0x3dcccccd0808b820 */ /* 0x000fe20000400000 */
[----:B------:R-:W-:Y:S01]  /*0a30*/  @!P6 FMUL R23, R23, 0.10000000149011611938 ;  /* 0x3dcccccd1717e820 */ /* 0x000fe20000400000 */
[----:B------:R-:W-:Y:S01]  /*0a40*/  FADD R6, -R15, R6 ;  /* 0x000000060f067221 */ /* 0x000fe20000000100 */
[----:B------:R-:W-:Y:S01]  /*0a50*/  FADD R27, -R10, R27 ;  /* 0x0000001b0a1b7221 */ /* 0x000fe20000000100 */
[----:B------:R-:W-:Y:S01]  /*0a60*/  FADD R8, -R21, R8 ;  /* 0x0000000815087221 */ /* 0x000fe20000000100 */
[----:B------:R-:W-:Y:S01]  /*0a70*/  FADD R23, -R14, R23 ;  /* 0x000000170e177221 */ /* 0x000fe20000000100 */
[C---:B------:R-:W-:Y:S01]  /*0a80*/  FFMA R15, R4.reuse, R6, R15 ;  /* 0x00000006040f7223 */ /* 0x040fe2000000000f */
[C---:B------:R-:W-:Y:S01]  /*0a90*/  FFMA R27, R5.reuse, R27, R10 ;  /* 0x0000001b051b7223 */ /* 0x040fe2000000000a */
[----:B------:R-:W-:Y:S01]  /*0aa0*/  FFMA R8, R4, R8, R21 ;  /* 0x0000000804087223 */ /* 0x000fe20000000015 */
[----:B------:R-:W-:-:S03]  /*0ab0*/  FFMA R14, R5, R23, R14 ;  /* 0x00000017050e7223 */ /* 0x000fc6000000000e */
[----:B------:R-:W-:Y:S01]  /*0ac0*/  FADD R8, -R15, R8 ;  /* 0x000000080f087221 */ /* 0x000fe20000000100 */
[----:B------:R-:W-:Y:S01]  /*0ad0*/  FADD R14, -R27, R14 ;  /* 0x0000000e1b0e7221 */ /* 0x000fe20000000100 */
[----:B0-----:R-:W-:-:S04]  /*0ae0*/  IMAD.WIDE R2, R0, 0x4, R2 ;  /* 0x0000000400027825 */ /* 0x001fc800078e0202 */
[C---:B------:R-:W-:Y:S01]  /*0af0*/  FFMA R8, R24.reuse, R8, R15 ;  /* 0x0000000818087223 */ /* 0x040fe2000000000f */
[----:B------:R-:W-:-:S05]  /*0b00*/  FFMA R9, R24, R14, R27 ;  /* 0x0000000e18097223 */ /* 0x000fca000000001b */
[----:B------:R-:W-:Y:S01]  /*0b10*/  STG.E.64 desc[UR4][R2.64], R8 ;  /* 0x0000000802007986 */ /* 0x000fe2000c101b04 */
[----:B------:R-:W-:Y:S05]  /*0b20*/  EXIT ;  /* 0x000000000000794d */ /* 0x000fea0003800000 */
.L_x_0:
[----:B------:R-:W-:-:S00]  /*0b30*/  BRA `(.L_x_0) ;  /* 0xfffffffc00fc7947 */ /* 0x000fc0000383ffff */
[----:B------:R-:W-:-:S00]  /*0b40*/  NOP ;  /* 0x0000000000007918 */ /* 0x000fc00000000000 */
        /* <DEDUP_REMOVED lines=11> */
.L_x_1:


//--------------------- .nv.constant0.triton_poi_fused__unsafe_index_add_convolution_leaky_relu_mul_sub_33 --------------------------
	.section	.nv.constant0.triton_poi_fused__unsafe_index_add_convolution_leaky_relu_mul_sub_33,"a",@progbits
	.sectionflags	@""
	.align	4
.nv.constant0.triton_poi_fused__unsafe_index_add_convolution_leaky_relu_mul_sub_33:
	.zero		612
